//
// Generated by NVIDIA NVVM Compiler
//
// Compiler Build ID: CL-36424714
// Cuda compilation tools, release 13.0, V13.0.88
// Based on NVVM 20.0.0
//

.version 9.0
.target sm_100
.address_size 64

	// .globl	_Z14myScalarKernelPKfPffi

.visible .entry _Z14myScalarKernelPKfPffi(
	.param .u64 .ptr .align 1 _Z14myScalarKernelPKfPffi_param_0,
	.param .u64 .ptr .align 1 _Z14myScalarKernelPKfPffi_param_1,
	.param .f32 _Z14myScalarKernelPKfPffi_param_2,
	.param .u32 _Z14myScalarKernelPKfPffi_param_3
)
{
	.reg .pred 	%p<2>;
	.reg .b32 	%r<6>;
	.reg .b32 	%f<4>;
	.reg .b64 	%rd<8>;

	ld.param.u64 	%rd1, [_Z14myScalarKernelPKfPffi_param_0];
	ld.param.u64 	%rd2, [_Z14myScalarKernelPKfPffi_param_1];
	ld.param.f32 	%f1, [_Z14myScalarKernelPKfPffi_param_2];
	ld.param.u32 	%r2, [_Z14myScalarKernelPKfPffi_param_3];
	mov.u32 	%r3, %ctaid.x;
	mov.u32 	%r4, %ntid.x;
	mov.u32 	%r5, %tid.x;
	mad.lo.s32 	%r1, %r3, %r4, %r5;
	setp.ge.s32 	%p1, %r1, %r2;
	@%p1 bra 	$L__BB0_2;
	cvta.to.global.u64 	%rd3, %rd1;
	cvta.to.global.u64 	%rd4, %rd2;
	mul.wide.s32 	%rd5, %r1, 4;
	add.s64 	%rd6, %rd3, %rd5;
	ld.global.f32 	%f2, [%rd6];
	add.f32 	%f3, %f1, %f2;
	add.s64 	%rd7, %rd4, %rd5;
	st.global.f32 	[%rd7], %f3;
$L__BB0_2:
	ret;

}


// ===== COMPILED SASS (sm_100) =====

	.target	sm_100

	.elftype	@"ET_EXEC"


//--------------------- .note.nv.tkinfo           --------------------------
	.section	.note.nv.tkinfo,"",@"SHT_NOTE"
	.sectionflags	@"SHF_NOTE_NV_TKINFO"
	.tkinfo
        /*0018*/ 	.word	0x00000002
        /*0030*/ 	.string	""
        /*0030*/ 	.string	"ptxas"
        /*0030*/ 	.string	"Cuda compilation tools, release 13.0, V13.0.88"
        /*0030*/ 	.string	"Build cuda_13.0.r13.0/compiler.36424714_0"
        /*0030*/ 	.string	"-arch sm_100 -m 64 "



//--------------------- .note.nv.cuinfo           --------------------------
	.section	.note.nv.cuinfo,"",@"SHT_NOTE"
	.sectionflags	@"SHF_NOTE_NV_CUINFO"
        /*0018*/ 	.short	0x0002
        /*001a*/ 	.short	0x0064
        /*001c*/ 	.short	0x0082
	.zero		2


//--------------------- .nv.info                  --------------------------
	.section	.nv.info,"",@"SHT_CUDA_INFO"
	.align	4


	//----- nvinfo : EIATTR_REGCOUNT
	.align		4
        /*0000*/ 	.byte	0x04, 0x2f
        /*0002*/ 	.short	(.L_1 - .L_0)
	.align		4
.L_0:
        /*0004*/ 	.word	index@(_Z14myScalarKernelPKfPffi)
        /*0008*/ 	.word	0x0000000a


	//----- nvinfo : EIATTR_FRAME_SIZE
	.align		4
.L_1:
        /*000c*/ 	.byte	0x04, 0x11
        /*000e*/ 	.short	(.L_3 - .L_2)
	.align		4
.L_2:
        /*0010*/ 	.word	index@(_Z14myScalarKernelPKfPffi)
        /*0014*/ 	.word	0x00000000


	//----- nvinfo : EIATTR_MIN_STACK_SIZE
	.align		4
.L_3:
        /*0018*/ 	.byte	0x04, 0x12
        /*001a*/ 	.short	(.L_5 - .L_4)
	.align		4
.L_4:
        /*001c*/ 	.word	index@(_Z14myScalarKernelPKfPffi)
        /*0020*/ 	.word	0x00000000
.L_5:


//--------------------- .nv.compat                --------------------------
	.section	.nv.compat,"",@"SHT_CUDA_COMPAT_INFO"
	.align	4
        /*0000*/ 	.byte	0x02, 0x09, 0x00, 0x00, 0x02, 0x02, 0x01, 0x00, 0x02, 0x05, 0x05, 0x00, 0x03, 0x07, 0x01, 0x01
        /*0010*/ 	.byte	0x02, 0x03, 0x00, 0x00, 0x02, 0x06, 0x01, 0x00, 0x04, 0x0b, 0x08, 0x00, 0x09, 0x00, 0x00, 0x00
        /*0020*/ 	.byte	0x00, 0x00, 0x00, 0x00


//--------------------- .nv.info._Z14myScalarKernelPKfPffi --------------------------
	.section	.nv.info._Z14myScalarKernelPKfPffi,"",@"SHT_CUDA_INFO"
	.sectionflags	@""
	.align	4


	//----- nvinfo : EIATTR_CUDA_API_VERSION
	.align		4
        /*0000*/ 	.byte	0x04, 0x37
        /*0002*/ 	.short	(.L_7 - .L_6)
.L_6:
        /*0004*/ 	.word	0x00000082


	//----- nvinfo : EIATTR_KPARAM_INFO
	.align		4
.L_7:
        /*0008*/ 	.byte	0x04, 0x17
        /*000a*/ 	.short	(.L_9 - .L_8)
.L_8:
        /*000c*/ 	.word	0x00000000
        /*0010*/ 	.short	0x0003
        /*0012*/ 	.short	0x0014
        /*0014*/ 	.byte	0x00, 0xf0, 0x11, 0x00


	//----- nvinfo : EIATTR_KPARAM_INFO
	.align		4
.L_9:
        /*0018*/ 	.byte	0x04, 0x17
        /*001a*/ 	.short	(.L_11 - .L_10)
.L_10:
        /*001c*/ 	.word	0x00000000
        /*0020*/ 	.short	0x0002
        /*0022*/ 	.short	0x0010
        /*0024*/ 	.byte	0x00, 0xf0, 0x11, 0x00


	//----- nvinfo : EIATTR_KPARAM_INFO
	.align		4
.L_11:
        /*0028*/ 	.byte	0x04, 0x17
        /*002a*/ 	.short	(.L_13 - .L_12)
.L_12:
        /*002c*/ 	.word	0x00000000
        /*0030*/ 	.short	0x0001
        /*0032*/ 	.short	0x0008
        /*0034*/ 	.byte	0x00, 0xf5, 0x21, 0x00


	//----- nvinfo : EIATTR_KPARAM_INFO
	.align		4
.L_13:
        /*0038*/ 	.byte	0x04, 0x17
        /*003a*/ 	.short	(.L_15 - .L_14)
.L_14:
        /*003c*/ 	.word	0x00000000
        /*0040*/ 	.short	0x0000
        /*0042*/ 	.short	0x0000
        /*0044*/ 	.byte	0x00, 0xf5, 0x21, 0x00


	//----- nvinfo : EIATTR_SPARSE_MMA_MASK
	.align		4
.L_15:
        /*0048*/ 	.byte	0x03, 0x50
        /*004a*/ 	.short	0x0000


	//----- nvinfo : EIATTR_MAXREG_COUNT
	.align		4
        /*004c*/ 	.byte	0x03, 0x1b
        /*004e*/ 	.short	0x00ff


	//----- nvinfo : EIATTR_MERCURY_ISA_VERSION
	.align		4
        /*0050*/ 	.byte	0x03, 0x5f
        /*0052*/ 	.short	0x0101


	//----- nvinfo : EIATTR_VRC_CTA_INIT_COUNT
	.align		4
        /*0054*/ 	.byte	0x02, 0x4a
	.zero		1
	.zero		1


	//----- nvinfo : EIATTR_EXIT_INSTR_OFFSETS
	.align		4
        /*0058*/ 	.byte	0x04, 0x1c
        /*005a*/ 	.short	(.L_17 - .L_16)


	//   ....[0]....
.L_16:
        /*005c*/ 	.word	0x00000070


	//   ....[1]....
        /*0060*/ 	.word	0x00000110


	//----- nvinfo : EIATTR_CBANK_PARAM_SIZE
	.align		4
.L_17:
        /*0064*/ 	.byte	0x03, 0x19
        /*0066*/ 	.short	0x0018


	//----- nvinfo : EIATTR_PARAM_CBANK
	.align		4
        /*0068*/ 	.byte	0x04, 0x0a
        /*006a*/ 	.short	(.L_19 - .L_18)
	.align		4
.L_18:
        /*006c*/ 	.word	index@(.nv.constant0._Z14myScalarKernelPKfPffi)
        /*0070*/ 	.short	0x0380
        /*0072*/ 	.short	0x0018


	//----- nvinfo : EIATTR_SW_WAR
	.align		4
.L_19:
        /*0074*/ 	.byte	0x04, 0x36
        /*0076*/ 	.short	(.L_21 - .L_20)
.L_20:
        /*0078*/ 	.word	0x00000008
.L_21:


//--------------------- .nv.callgraph             --------------------------
	.section	.nv.callgraph,"",@"SHT_CUDA_CALLGRAPH"
	.align	4
	.sectionentsize	8
	.align		4
        /*0000*/ 	.word	0x00000000
	.align		4
        /*0004*/ 	.word	0xffffffff
	.align		4
        /*0008*/ 	.word	0x00000000
	.align		4
        /*000c*/ 	.word	0xfffffffe
	.align		4
        /*0010*/ 	.word	0x00000000
	.align		4
        /*0014*/ 	.word	0xfffffffd
	.align		4
        /*0018*/ 	.word	0x00000000
	.align		4
        /*001c*/ 	.word	0xfffffffc


//--------------------- .text._Z14myScalarKernelPKfPffi --------------------------
	.section	.text._Z14myScalarKernelPKfPffi,"ax",@progbits
	.align	128
        .global         _Z14myScalarKernelPKfPffi
        .type           _Z14myScalarKernelPKfPffi,@function
        .size           _Z14myScalarKernelPKfPffi,(.L_x_1 - _Z14myScalarKernelPKfPffi)
        .other          _Z14myScalarKernelPKfPffi,@"STO_CUDA_ENTRY STV_DEFAULT"
_Z14myScalarKernelPKfPffi:
.text._Z14myScalarKernelPKfPffi:
[----:B------:R-:W-:Y:S01]  /*0000*/  LDC R1, c[0x0][0x37c] ;  /* 0x0000df00ff017b82 */ /* 0x000fe20000000800 */
[----:B------:R-:W0:Y:S07]  /*0010*/  S2R R0, SR_TID.X ;  /* 0x0000000000007919 */ /* 0x000e2e0000002100 */
[----:B------:R-:W0:Y:S01]  /*0020*/  S2UR UR4, SR_CTAID.X ;  /* 0x00000000000479c3 */ /* 0x000e220000002500 */
[----:B------:R-:W1:Y:S07]  /*0030*/  LDCU UR5, c[0x0][0x394] ;  /* 0x00007280ff0577ac */ /* 0x000e6e0008000800 */
[----:B------:R-:W0:Y:S02]  /*0040*/  LDC R7, c[0x0][0x360] ;  /* 0x0000d800ff077b82 */ /* 0x000e240000000800 */
[----:B0-----:R-:W-:-:S05]  /*0050*/  IMAD R7, R7, UR4, R0 ;  /* 0x0000000407077c24 */ /* 0x001fca000f8e0200 */
[----:B-1----:R-:W-:-:S13]  /*0060*/  ISETP.GE.AND P0, PT, R7, UR5, PT ;  /* 0x0000000507007c0c */ /* 0x002fda000bf06270 */
[----:B------:R-:W-:Y:S05]  /*0070*/  @P0 EXIT ;  /* 0x000000000000094d */ /* 0x000fea0003800000 */
[----:B------:R-:W0:Y:S01]  /*0080*/  LDC.64 R2, c[0x0][0x380] ;  /* 0x0000e000ff027b82 */ /* 0x000e220000000a00 */
[----:B------:R-:W1:Y:S01]  /*0090*/  LDCU.64 UR4, c[0x0][0x358] ;  /* 0x00006b00ff0477ac */ /* 0x000e620008000a00 */
[----:B------:R-:W2:Y:S06]  /*00a0*/  LDCU UR6, c[0x0][0x390] ;  /* 0x00007200ff0677ac */ /* 0x000eac0008000800 */
[----:B------:R-:W3:Y:S01]  /*00b0*/  LDC.64 R4, c[0x0][0x388] ;  /* 0x0000e200ff047b82 */ /* 0x000ee20000000a00 */
[----:B0-----:R-:W-:-:S06]  /*00c0*/  IMAD.WIDE R2, R7, 0x4, R2 ;  /* 0x0000000407027825 */ /* 0x001fcc00078e0202 */
[----:B-1----:R-:W2:Y:S01]  /*00d0*/  LDG.E R2, desc[UR4][R2.64] ;  /* 0x0000000402027981 */ /* 0x002ea2000c1e1900 */
[----:B---3--:R-:W-:-:S04]  /*00e0*/  IMAD.WIDE R4, R7, 0x4, R4 ;  /* 0x0000000407047825 */ /* 0x008fc800078e0204 */
[----:B--2---:R-:W-:-:S05]  /*00f0*/  FADD R7, R2, UR6 ;  /* 0x0000000602077e21 */ /* 0x004fca0008000000 */
[----:B------:R-:W-:Y:S01]  /*0100*/  STG.E desc[UR4][R4.64], R7 ;  /* 0x0000000704007986 */ /* 0x000fe2000c101904 */
[----:B------:R-:W-:Y:S05]  /*0110*/  EXIT ;  /* 0x000000000000794d */ /* 0x000fea0003800000 */
.L_x_0:
[----:B------:R-:W-:-:S00]  /*0120*/  BRA `(.L_x_0) ;  /* 0xfffffffc00fc7947 */ /* 0x000fc0000383ffff */
[----:B------:R-:W-:-:S00]  /*0130*/  NOP ;  /* 0x0000000000007918 */ /* 0x000fc00000000000 */
        /* <DEDUP_REMOVED lines=12> */
.L_x_1:


//--------------------- .nv.shared.reserved.0     --------------------------
	.section	.nv.shared.reserved.0,"aw",@nobits
	.weak		__nv_reservedSMEM_offset_0_alias
	.size		__nv_reservedSMEM_offset_0_alias, 0, 64
	.other		__nv_reservedSMEM_offset_0_alias,@"STO_CUDA_RESERVED_SHARED STV_DEFAULT"
__nv_reservedSMEM_offset_0_alias:
	.zero		0
	.zero		64


//--------------------- .nv.constant0._Z14myScalarKernelPKfPffi --------------------------
	.section	.nv.constant0._Z14myScalarKernelPKfPffi,"a",@progbits
	.sectionflags	@""
	.align	4
.nv.constant0._Z14myScalarKernelPKfPffi:
	.zero		920


//--------------------- SYMBOLS --------------------------

	.type		.nv.reservedSmem.offset0,@object
	.size		.nv.reservedSmem.offset0,0x4
